//
// Generated by NVIDIA NVVM Compiler
//
// Compiler Build ID: CL-36424714
// Cuda compilation tools, release 13.0, V13.0.88
// Based on NVVM 20.0.0
//

.version 9.0
.target sm_100
.address_size 64

	// .globl	_Z14subtractKernelIfEvPT_S1_S1_i

.visible .entry _Z14subtractKernelIfEvPT_S1_S1_i(
	.param .u64 .ptr .align 1 _Z14subtractKernelIfEvPT_S1_S1_i_param_0,
	.param .u64 .ptr .align 1 _Z14subtractKernelIfEvPT_S1_S1_i_param_1,
	.param .u64 .ptr .align 1 _Z14subtractKernelIfEvPT_S1_S1_i_param_2,
	.param .u32 _Z14subtractKernelIfEvPT_S1_S1_i_param_3
)
{
	.reg .pred 	%p<2>;
	.reg .b32 	%r<6>;
	.reg .b32 	%f<4>;
	.reg .b64 	%rd<11>;

	ld.param.u64 	%rd1, [_Z14subtractKernelIfEvPT_S1_S1_i_param_0];
	ld.param.u64 	%rd2, [_Z14subtractKernelIfEvPT_S1_S1_i_param_1];
	ld.param.u64 	%rd3, [_Z14subtractKernelIfEvPT_S1_S1_i_param_2];
	ld.param.u32 	%r2, [_Z14subtractKernelIfEvPT_S1_S1_i_param_3];
	mov.u32 	%r3, %tid.x;
	mov.u32 	%r4, %ctaid.x;
	mov.u32 	%r5, %ntid.x;
	mad.lo.s32 	%r1, %r4, %r5, %r3;
	setp.ge.s32 	%p1, %r1, %r2;
	@%p1 bra 	$L__BB0_2;
	cvta.to.global.u64 	%rd4, %rd1;
	cvta.to.global.u64 	%rd5, %rd2;
	cvta.to.global.u64 	%rd6, %rd3;
	mul.wide.s32 	%rd7, %r1, 4;
	add.s64 	%rd8, %rd4, %rd7;
	ld.global.f32 	%f1, [%rd8];
	add.s64 	%rd9, %rd5, %rd7;
	ld.global.f32 	%f2, [%rd9];
	sub.f32 	%f3, %f1, %f2;
	add.s64 	%rd10, %rd6, %rd7;
	st.global.f32 	[%rd10], %f3;
$L__BB0_2:
	ret;

}
	// .globl	_Z14subtractKernelIdEvPT_S1_S1_i
.visible .entry _Z14subtractKernelIdEvPT_S1_S1_i(
	.param .u64 .ptr .align 1 _Z14subtractKernelIdEvPT_S1_S1_i_param_0,
	.param .u64 .ptr .align 1 _Z14subtractKernelIdEvPT_S1_S1_i_param_1,
	.param .u64 .ptr .align 1 _Z14subtractKernelIdEvPT_S1_S1_i_param_2,
	.param .u32 _Z14subtractKernelIdEvPT_S1_S1_i_param_3
)
{
	.reg .pred 	%p<2>;
	.reg .b32 	%r<6>;
	.reg .b64 	%rd<11>;
	.reg .b64 	%fd<4>;

	ld.param.u64 	%rd1, [_Z14subtractKernelIdEvPT_S1_S1_i_param_0];
	ld.param.u64 	%rd2, [_Z14subtractKernelIdEvPT_S1_S1_i_param_1];
	ld.param.u64 	%rd3, [_Z14subtractKernelIdEvPT_S1_S1_i_param_2];
	ld.param.u32 	%r2, [_Z14subtractKernelIdEvPT_S1_S1_i_param_3];
	mov.u32 	%r3, %tid.x;
	mov.u32 	%r4, %ctaid.x;
	mov.u32 	%r5, %ntid.x;
	mad.lo.s32 	%r1, %r4, %r5, %r3;
	setp.ge.s32 	%p1, %r1, %r2;
	@%p1 bra 	$L__BB1_2;
	cvta.to.global.u64 	%rd4, %rd1;
	cvta.to.global.u64 	%rd5, %rd2;
	cvta.to.global.u64 	%rd6, %rd3;
	mul.wide.s32 	%rd7, %r1, 8;
	add.s64 	%rd8, %rd4, %rd7;
	ld.global.f64 	%fd1, [%rd8];
	add.s64 	%rd9, %rd5, %rd7;
	ld.global.f64 	%fd2, [%rd9];
	sub.f64 	%fd3, %fd1, %fd2;
	add.s64 	%rd10, %rd6, %rd7;
	st.global.f64 	[%rd10], %fd3;
$L__BB1_2:
	ret;

}
	// .globl	_Z14subtractKernelIiEvPT_S1_S1_i
.visible .entry _Z14subtractKernelIiEvPT_S1_S1_i(
	.param .u64 .ptr .align 1 _Z14subtractKernelIiEvPT_S1_S1_i_param_0,
	.param .u64 .ptr .align 1 _Z14subtractKernelIiEvPT_S1_S1_i_param_1,
	.param .u64 .ptr .align 1 _Z14subtractKernelIiEvPT_S1_S1_i_param_2,
	.param .u32 _Z14subtractKernelIiEvPT_S1_S1_i_param_3
)
{
	.reg .pred 	%p<2>;
	.reg .b32 	%r<9>;
	.reg .b64 	%rd<11>;

	ld.param.u64 	%rd1, [_Z14subtractKernelIiEvPT_S1_S1_i_param_0];
	ld.param.u64 	%rd2, [_Z14subtractKernelIiEvPT_S1_S1_i_param_1];
	ld.param.u64 	%rd3, [_Z14subtractKernelIiEvPT_S1_S1_i_param_2];
	ld.param.u32 	%r2, [_Z14subtractKernelIiEvPT_S1_S1_i_param_3];
	mov.u32 	%r3, %tid.x;
	mov.u32 	%r4, %ctaid.x;
	mov.u32 	%r5, %ntid.x;
	mad.lo.s32 	%r1, %r4, %r5, %r3;
	setp.ge.s32 	%p1, %r1, %r2;
	@%p1 bra 	$L__BB2_2;
	cvta.to.global.u64 	%rd4, %rd1;
	cvta.to.global.u64 	%rd5, %rd2;
	cvta.to.global.u64 	%rd6, %rd3;
	mul.wide.s32 	%rd7, %r1, 4;
	add.s64 	%rd8, %rd4, %rd7;
	ld.global.u32 	%r6, [%rd8];
	add.s64 	%rd9, %rd5, %rd7;
	ld.global.u32 	%r7, [%rd9];
	sub.s32 	%r8, %r6, %r7;
	add.s64 	%rd10, %rd6, %rd7;
	st.global.u32 	[%rd10], %r8;
$L__BB2_2:
	ret;

}


// ===== COMPILED SASS (sm_100) =====

	.target	sm_100

	.elftype	@"ET_EXEC"


//--------------------- .note.nv.tkinfo           --------------------------
	.section	.note.nv.tkinfo,"",@"SHT_NOTE"
	.sectionflags	@"SHF_NOTE_NV_TKINFO"
	.tkinfo
        /*0018*/ 	.word	0x00000002
        /*0030*/ 	.string	""
        /*0030*/ 	.string	"ptxas"
        /*0030*/ 	.string	"Cuda compilation tools, release 13.0, V13.0.88"
        /*0030*/ 	.string	"Build cuda_13.0.r13.0/compiler.36424714_0"
        /*0030*/ 	.string	"-arch sm_100 -m 64 "



//--------------------- .note.nv.cuinfo           --------------------------
	.section	.note.nv.cuinfo,"",@"SHT_NOTE"
	.sectionflags	@"SHF_NOTE_NV_CUINFO"
        /*0018*/ 	.short	0x0002
        /*001a*/ 	.short	0x0064
        /*001c*/ 	.short	0x0082
	.zero		2


//--------------------- .nv.info                  --------------------------
	.section	.nv.info,"",@"SHT_CUDA_INFO"
	.align	4


	//----- nvinfo : EIATTR_REGCOUNT
	.align		4
        /*0000*/ 	.byte	0x04, 0x2f
        /*0002*/ 	.short	(.L_1 - .L_0)
	.align		4
.L_0:
        /*0004*/ 	.word	index@(_Z14subtractKernelIfEvPT_S1_S1_i)
        /*0008*/ 	.word	0x0000000c


	//----- nvinfo : EIATTR_FRAME_SIZE
	.align		4
.L_1:
        /*000c*/ 	.byte	0x04, 0x11
        /*000e*/ 	.short	(.L_3 - .L_2)
	.align		4
.L_2:
        /*0010*/ 	.word	index@(_Z14subtractKernelIfEvPT_S1_S1_i)
        /*0014*/ 	.word	0x00000000


	//----- nvinfo : EIATTR_REGCOUNT
	.align		4
.L_3:
        /*0018*/ 	.byte	0x04, 0x2f
        /*001a*/ 	.short	(.L_5 - .L_4)
	.align		4
.L_4:
        /*001c*/ 	.word	index@(_Z14subtractKernelIdEvPT_S1_S1_i)
        /*0020*/ 	.word	0x0000000e


	//----- nvinfo : EIATTR_FRAME_SIZE
	.align		4
.L_5:
        /*0024*/ 	.byte	0x04, 0x11
        /*0026*/ 	.short	(.L_7 - .L_6)
	.align		4
.L_6:
        /*0028*/ 	.word	index@(_Z14subtractKernelIdEvPT_S1_S1_i)
        /*002c*/ 	.word	0x00000000


	//----- nvinfo : EIATTR_REGCOUNT
	.align		4
.L_7:
        /*0030*/ 	.byte	0x04, 0x2f
        /*0032*/ 	.short	(.L_9 - .L_8)
	.align		4
.L_8:
        /*0034*/ 	.word	index@(_Z14subtractKernelIiEvPT_S1_S1_i)
        /*0038*/ 	.word	0x0000000c


	//----- nvinfo : EIATTR_FRAME_SIZE
	.align		4
.L_9:
        /*003c*/ 	.byte	0x04, 0x11
        /*003e*/ 	.short	(.L_11 - .L_10)
	.align		4
.L_10:
        /*0040*/ 	.word	index@(_Z14subtractKernelIiEvPT_S1_S1_i)
        /*0044*/ 	.word	0x00000000


	//----- nvinfo : EIATTR_MIN_STACK_SIZE
	.align		4
.L_11:
        /*0048*/ 	.byte	0x04, 0x12
        /*004a*/ 	.short	(.L_13 - .L_12)
	.align		4
.L_12:
        /*004c*/ 	.word	index@(_Z14subtractKernelIiEvPT_S1_S1_i)
        /*0050*/ 	.word	0x00000000


	//----- nvinfo : EIATTR_MIN_STACK_SIZE
	.align		4
.L_13:
        /*0054*/ 	.byte	0x04, 0x12
        /*0056*/ 	.short	(.L_15 - .L_14)
	.align		4
.L_14:
        /*0058*/ 	.word	index@(_Z14subtractKernelIdEvPT_S1_S1_i)
        /*005c*/ 	.word	0x00000000


	//----- nvinfo : EIATTR_MIN_STACK_SIZE
	.align		4
.L_15:
        /*0060*/ 	.byte	0x04, 0x12
        /*0062*/ 	.short	(.L_17 - .L_16)
	.align		4
.L_16:
        /*0064*/ 	.word	index@(_Z14subtractKernelIfEvPT_S1_S1_i)
        /*0068*/ 	.word	0x00000000
.L_17:


//--------------------- .nv.compat                --------------------------
	.section	.nv.compat,"",@"SHT_CUDA_COMPAT_INFO"
	.align	4
        /*0000*/ 	.byte	0x02, 0x09, 0x00, 0x00, 0x02, 0x02, 0x01, 0x00, 0x02, 0x05, 0x05, 0x00, 0x03, 0x07, 0x01, 0x01
        /*0010*/ 	.byte	0x02, 0x03, 0x00, 0x00, 0x02, 0x06, 0x01, 0x00, 0x04, 0x0b, 0x08, 0x00, 0x01, 0x00, 0x00, 0x00
        /*0020*/ 	.byte	0x00, 0x00, 0x00, 0x00


//--------------------- .nv.info._Z14subtractKernelIiEvPT_S1_S1_i --------------------------
	.section	.nv.info._Z14subtractKernelIiEvPT_S1_S1_i,"",@"SHT_CUDA_INFO"
	.sectionflags	@""
	.align	4


	//----- nvinfo : EIATTR_CUDA_API_VERSION
	.align		4
        /*0000*/ 	.byte	0x04, 0x37
        /*0002*/ 	.short	(.L_19 - .L_18)
.L_18:
        /*0004*/ 	.word	0x00000082


	//----- nvinfo : EIATTR_KPARAM_INFO
	.align		4
.L_19:
        /*0008*/ 	.byte	0x04, 0x17
        /*000a*/ 	.short	(.L_21 - .L_20)
.L_20:
        /*000c*/ 	.word	0x00000000
        /*0010*/ 	.short	0x0003
        /*0012*/ 	.short	0x0018
        /*0014*/ 	.byte	0x00, 0xf0, 0x11, 0x00


	//----- nvinfo : EIATTR_KPARAM_INFO
	.align		4
.L_21:
        /*0018*/ 	.byte	0x04, 0x17
        /*001a*/ 	.short	(.L_23 - .L_22)
.L_22:
        /*001c*/ 	.word	0x00000000
        /*0020*/ 	.short	0x0002
        /*0022*/ 	.short	0x0010
        /*0024*/ 	.byte	0x00, 0xf5, 0x21, 0x00


	//----- nvinfo : EIATTR_KPARAM_INFO
	.align		4
.L_23:
        /*0028*/ 	.byte	0x04, 0x17
        /*002a*/ 	.short	(.L_25 - .L_24)
.L_24:
        /*002c*/ 	.word	0x00000000
        /*0030*/ 	.short	0x0001
        /*0032*/ 	.short	0x0008
        /*0034*/ 	.byte	0x00, 0xf5, 0x21, 0x00


	//----- nvinfo : EIATTR_KPARAM_INFO
	.align		4
.L_25:
        /*0038*/ 	.byte	0x04, 0x17
        /*003a*/ 	.short	(.L_27 - .L_26)
.L_26:
        /*003c*/ 	.word	0x00000000
        /*0040*/ 	.short	0x0000
        /*0042*/ 	.short	0x0000
        /*0044*/ 	.byte	0x00, 0xf5, 0x21, 0x00


	//----- nvinfo : EIATTR_SPARSE_MMA_MASK
	.align		4
.L_27:
        /*0048*/ 	.byte	0x03, 0x50
        /*004a*/ 	.short	0x0000


	//----- nvinfo : EIATTR_MAXREG_COUNT
	.align		4
        /*004c*/ 	.byte	0x03, 0x1b
        /*004e*/ 	.short	0x00ff


	//----- nvinfo : EIATTR_MERCURY_ISA_VERSION
	.align		4
        /*0050*/ 	.byte	0x03, 0x5f
        /*0052*/ 	.short	0x0101


	//----- nvinfo : EIATTR_VRC_CTA_INIT_COUNT
	.align		4
        /*0054*/ 	.byte	0x02, 0x4a
	.zero		1
	.zero		1


	//----- nvinfo : EIATTR_EXIT_INSTR_OFFSETS
	.align		4
        /*0058*/ 	.byte	0x04, 0x1c
        /*005a*/ 	.short	(.L_29 - .L_28)


	//   ....[0]....
.L_28:
        /*005c*/ 	.word	0x00000070


	//   ....[1]....
        /*0060*/ 	.word	0x00000130


	//----- nvinfo : EIATTR_CBANK_PARAM_SIZE
	.align		4
.L_29:
        /*0064*/ 	.byte	0x03, 0x19
        /*0066*/ 	.short	0x001c


	//----- nvinfo : EIATTR_PARAM_CBANK
	.align		4
        /*0068*/ 	.byte	0x04, 0x0a
        /*006a*/ 	.short	(.L_31 - .L_30)
	.align		4
.L_30:
        /*006c*/ 	.word	index@(.nv.constant0._Z14subtractKernelIiEvPT_S1_S1_i)
        /*0070*/ 	.short	0x0380
        /*0072*/ 	.short	0x001c


	//----- nvinfo : EIATTR_SW_WAR
	.align		4
.L_31:
        /*0074*/ 	.byte	0x04, 0x36
        /*0076*/ 	.short	(.L_33 - .L_32)
.L_32:
        /*0078*/ 	.word	0x00000008
.L_33:


//--------------------- .nv.info._Z14subtractKernelIdEvPT_S1_S1_i --------------------------
	.section	.nv.info._Z14subtractKernelIdEvPT_S1_S1_i,"",@"SHT_CUDA_INFO"
	.sectionflags	@""
	.align	4


	//----- nvinfo : EIATTR_CUDA_API_VERSION
	.align		4
        /*0000*/ 	.byte	0x04, 0x37
        /*0002*/ 	.short	(.L_35 - .L_34)
.L_34:
        /*0004*/ 	.word	0x00000082


	//----- nvinfo : EIATTR_KPARAM_INFO
	.align		4
.L_35:
        /*0008*/ 	.byte	0x04, 0x17
        /*000a*/ 	.short	(.L_37 - .L_36)
.L_36:
        /*000c*/ 	.word	0x00000000
        /*0010*/ 	.short	0x0003
        /*0012*/ 	.short	0x0018
        /*0014*/ 	.byte	0x00, 0xf0, 0x11, 0x00


	//----- nvinfo : EIATTR_KPARAM_INFO
	.align		4
.L_37:
        /*0018*/ 	.byte	0x04, 0x17
        /*001a*/ 	.short	(.L_39 - .L_38)
.L_38:
        /*001c*/ 	.word	0x00000000
        /*0020*/ 	.short	0x0002
        /*0022*/ 	.short	0x0010
        /*0024*/ 	.byte	0x00, 0xf5, 0x21, 0x00


	//----- nvinfo : EIATTR_KPARAM_INFO
	.align		4
.L_39:
        /*0028*/ 	.byte	0x04, 0x17
        /*002a*/ 	.short	(.L_41 - .L_40)
.L_40:
        /*002c*/ 	.word	0x00000000
        /*0030*/ 	.short	0x0001
        /*0032*/ 	.short	0x0008
        /*0034*/ 	.byte	0x00, 0xf5, 0x21, 0x00


	//----- nvinfo : EIATTR_KPARAM_INFO
	.align		4
.L_41:
        /*0038*/ 	.byte	0x04, 0x17
        /*003a*/ 	.short	(.L_43 - .L_42)
.L_42:
        /*003c*/ 	.word	0x00000000
        /*0040*/ 	.short	0x0000
        /*0042*/ 	.short	0x0000
        /*0044*/ 	.byte	0x00, 0xf5, 0x21, 0x00


	//----- nvinfo : EIATTR_SPARSE_MMA_MASK
	.align		4
.L_43:
        /*0048*/ 	.byte	0x03, 0x50
        /*004a*/ 	.short	0x0000


	//----- nvinfo : EIATTR_MAXREG_COUNT
	.align		4
        /*004c*/ 	.byte	0x03, 0x1b
        /*004e*/ 	.short	0x00ff


	//----- nvinfo : EIATTR_MERCURY_ISA_VERSION
	.align		4
        /*0050*/ 	.byte	0x03, 0x5f
        /*0052*/ 	.short	0x0101


	//----- nvinfo : EIATTR_VRC_CTA_INIT_COUNT
	.align		4
        /*0054*/ 	.byte	0x02, 0x4a
	.zero		1
	.zero		1


	//----- nvinfo : EIATTR_EXIT_INSTR_OFFSETS
	.align		4
        /*0058*/ 	.byte	0x04, 0x1c
        /*005a*/ 	.short	(.L_45 - .L_44)


	//   ....[0]....
.L_44:
        /*005c*/ 	.word	0x00000070


	//   ....[1]....
        /*0060*/ 	.word	0x00000130


	//----- nvinfo : EIATTR_CBANK_PARAM_SIZE
	.align		4
.L_45:
        /*0064*/ 	.byte	0x03, 0x19
        /*0066*/ 	.short	0x001c


	//----- nvinfo : EIATTR_PARAM_CBANK
	.align		4
        /*0068*/ 	.byte	0x04, 0x0a
        /*006a*/ 	.short	(.L_47 - .L_46)
	.align		4
.L_46:
        /*006c*/ 	.word	index@(.nv.constant0._Z14subtractKernelIdEvPT_S1_S1_i)
        /*0070*/ 	.short	0x0380
        /*0072*/ 	.short	0x001c


	//----- nvinfo : EIATTR_SW_WAR
	.align		4
.L_47:
        /*0074*/ 	.byte	0x04, 0x36
        /*0076*/ 	.short	(.L_49 - .L_48)
.L_48:
        /*0078*/ 	.word	0x00000008
.L_49:


//--------------------- .nv.info._Z14subtractKernelIfEvPT_S1_S1_i --------------------------
	.section	.nv.info._Z14subtractKernelIfEvPT_S1_S1_i,"",@"SHT_CUDA_INFO"
	.sectionflags	@""
	.align	4


	//----- nvinfo : EIATTR_CUDA_API_VERSION
	.align		4
        /*0000*/ 	.byte	0x04, 0x37
        /*0002*/ 	.short	(.L_51 - .L_50)
.L_50:
        /*0004*/ 	.word	0x00000082


	//----- nvinfo : EIATTR_KPARAM_INFO
	.align		4
.L_51:
        /*0008*/ 	.byte	0x04, 0x17
        /*000a*/ 	.short	(.L_53 - .L_52)
.L_52:
        /*000c*/ 	.word	0x00000000
        /*0010*/ 	.short	0x0003
        /*0012*/ 	.short	0x0018
        /*0014*/ 	.byte	0x00, 0xf0, 0x11, 0x00


	//----- nvinfo : EIATTR_KPARAM_INFO
	.align		4
.L_53:
        /*0018*/ 	.byte	0x04, 0x17
        /*001a*/ 	.short	(.L_55 - .L_54)
.L_54:
        /*001c*/ 	.word	0x00000000
        /*0020*/ 	.short	0x0002
        /*0022*/ 	.short	0x0010
        /*0024*/ 	.byte	0x00, 0xf5, 0x21, 0x00


	//----- nvinfo : EIATTR_KPARAM_INFO
	.align		4
.L_55:
        /*0028*/ 	.byte	0x04, 0x17
        /*002a*/ 	.short	(.L_57 - .L_56)
.L_56:
        /*002c*/ 	.word	0x00000000
        /*0030*/ 	.short	0x0001
        /*0032*/ 	.short	0x0008
        /*0034*/ 	.byte	0x00, 0xf5, 0x21, 0x00


	//----- nvinfo : EIATTR_KPARAM_INFO
	.align		4
.L_57:
        /*0038*/ 	.byte	0x04, 0x17
        /*003a*/ 	.short	(.L_59 - .L_58)
.L_58:
        /*003c*/ 	.word	0x00000000
        /*0040*/ 	.short	0x0000
        /*0042*/ 	.short	0x0000
        /*0044*/ 	.byte	0x00, 0xf5, 0x21, 0x00


	//----- nvinfo : EIATTR_SPARSE_MMA_MASK
	.align		4
.L_59:
        /*0048*/ 	.byte	0x03, 0x50
        /*004a*/ 	.short	0x0000


	//----- nvinfo : EIATTR_MAXREG_COUNT
	.align		4
        /*004c*/ 	.byte	0x03, 0x1b
        /*004e*/ 	.short	0x00ff


	//----- nvinfo : EIATTR_MERCURY_ISA_VERSION
	.align		4
        /*0050*/ 	.byte	0x03, 0x5f
        /*0052*/ 	.short	0x0101


	//----- nvinfo : EIATTR_VRC_CTA_INIT_COUNT
	.align		4
        /*0054*/ 	.byte	0x02, 0x4a
	.zero		1
	.zero		1


	//----- nvinfo : EIATTR_EXIT_INSTR_OFFSETS
	.align		4
        /*0058*/ 	.byte	0x04, 0x1c
        /*005a*/ 	.short	(.L_61 - .L_60)


	//   ....[0]....
.L_60:
        /*005c*/ 	.word	0x00000070


	//   ....[1]....
        /*0060*/ 	.word	0x00000130


	//----- nvinfo : EIATTR_CBANK_PARAM_SIZE
	.align		4
.L_61:
        /*0064*/ 	.byte	0x03, 0x19
        /*0066*/ 	.short	0x001c


	//----- nvinfo : EIATTR_PARAM_CBANK
	.align		4
        /*0068*/ 	.byte	0x04, 0x0a
        /*006a*/ 	.short	(.L_63 - .L_62)
	.align		4
.L_62:
        /*006c*/ 	.word	index@(.nv.constant0._Z14subtractKernelIfEvPT_S1_S1_i)
        /*0070*/ 	.short	0x0380
        /*0072*/ 	.short	0x001c


	//----- nvinfo : EIATTR_SW_WAR
	.align		4
.L_63:
        /*0074*/ 	.byte	0x04, 0x36
        /*0076*/ 	.short	(.L_65 - .L_64)
.L_64:
        /*0078*/ 	.word	0x00000008
.L_65:


//--------------------- .nv.callgraph             --------------------------
	.section	.nv.callgraph,"",@"SHT_CUDA_CALLGRAPH"
	.align	4
	.sectionentsize	8
	.align		4
        /*0000*/ 	.word	0x00000000
	.align		4
        /*0004*/ 	.word	0xffffffff
	.align		4
        /*0008*/ 	.word	0x00000000
	.align		4
        /*000c*/ 	.word	0xfffffffe
	.align		4
        /*0010*/ 	.word	0x00000000
	.align		4
        /*0014*/ 	.word	0xfffffffd
	.align		4
        /*0018*/ 	.word	0x00000000
	.align		4
        /*001c*/ 	.word	0xfffffffc


//--------------------- .text._Z14subtractKernelIiEvPT_S1_S1_i --------------------------
	.section	.text._Z14subtractKernelIiEvPT_S1_S1_i,"ax",@progbits
	.align	128
        .global         _Z14subtractKernelIiEvPT_S1_S1_i
        .type           _Z14subtractKernelIiEvPT_S1_S1_i,@function
        .size           _Z14subtractKernelIiEvPT_S1_S1_i,(.L_x_3 - _Z14subtractKernelIiEvPT_S1_S1_i)
        .other          _Z14subtractKernelIiEvPT_S1_S1_i,@"STO_CUDA_ENTRY STV_DEFAULT"
_Z14subtractKernelIiEvPT_S1_S1_i:
.text._Z14subtractKernelIiEvPT_S1_S1_i:
[----:B------:R-:W-:Y:S01]  /*0000*/  LDC R1, c[0x0][0x37c] ;  /* 0x0000df00ff017b82 */ /* 0x000fe20000000800 */
[----:B------:R-:W0:Y:S07]  /*0010*/  S2R R9, SR_TID.X ;  /* 0x0000000000097919 */ /* 0x000e2e0000002100 */
[----:B------:R-:W0:Y:S01]  /*0020*/  S2UR UR4, SR_CTAID.X ;  /* 0x00000000000479c3 */ /* 0x000e220000002500 */
[----:B------:R-:W1:Y:S07]  /*0030*/  LDCU UR5, c[0x0][0x398] ;  /* 0x00007300ff0577ac */ /* 0x000e6e0008000800 */
[----:B------:R-:W0:Y:S02]  /*0040*/  LDC R0, c[0x0][0x360] ;  /* 0x0000d800ff007b82 */ /* 0x000e240000000800 */
[----:B0-----:R-:W-:-:S05]  /*0050*/  IMAD R9, R0, UR4, R9 ;  /* 0x0000000400097c24 */ /* 0x001fca000f8e0209 */
[----:B-1----:R-:W-:-:S13]  /*0060*/  ISETP.GE.AND P0, PT, R9, UR5, PT ;  /* 0x0000000509007c0c */ /* 0x002fda000bf06270 */
[----:B------:R-:W-:Y:S05]  /*0070*/  @P0 EXIT ;  /* 0x000000000000094d */ /* 0x000fea0003800000 */
[----:B------:R-:W0:Y:S01]  /*0080*/  LDC.64 R2, c[0x0][0x380] ;  /* 0x0000e000ff027b82 */ /* 0x000e220000000a00 */
[----:B------:R-:W1:Y:S07]  /*0090*/  LDCU.64 UR4, c[0x0][0x358] ;  /* 0x00006b00ff0477ac */ /* 0x000e6e0008000a00 */
[----:B------:R-:W2:Y:S08]  /*00a0*/  LDC.64 R4, c[0x0][0x388] ;  /* 0x0000e200ff047b82 */ /* 0x000eb00000000a00 */
[----:B------:R-:W3:Y:S01]  /*00b0*/  LDC.64 R6, c[0x0][0x390] ;  /* 0x0000e400ff067b82 */ /* 0x000ee20000000a00 */
[----:B0-----:R-:W-:-:S06]  /*00c0*/  IMAD.WIDE R2, R9, 0x4, R2 ;  /* 0x0000000409027825 */ /* 0x001fcc00078e0202 */
[----:B-1----:R-:W4:Y:S01]  /*00d0*/  LDG.E R2, desc[UR4][R2.64] ;  /* 0x0000000402027981 */ /* 0x002f22000c1e1900 */
[----:B--2---:R-:W-:-:S06]  /*00e0*/  IMAD.WIDE R4, R9, 0x4, R4 ;  /* 0x0000000409047825 */ /* 0x004fcc00078e0204 */
[----:B------:R-:W4:Y:S01]  /*00f0*/  LDG.E R5, desc[UR4][R4.64] ;  /* 0x0000000404057981 */ /* 0x000f22000c1e1900 */
[----:B---3--:R-:W-:Y:S01]  /*0100*/  IMAD.WIDE R6, R9, 0x4, R6 ;  /* 0x0000000409067825 */ /* 0x008fe200078e0206 */
[----:B----4-:R-:W-:-:S05]  /*0110*/  IADD3 R9, PT, PT, R2, -R5, RZ ;  /* 0x8000000502097210 */ /* 0x010fca0007ffe0ff */
[----:B------:R-:W-:Y:S01]  /*0120*/  STG.E desc[UR4][R6.64], R9 ;  /* 0x0000000906007986 */ /* 0x000fe2000c101904 */
[----:B------:R-:W-:Y:S05]  /*0130*/  EXIT ;  /* 0x000000000000794d */ /* 0x000fea0003800000 */
.L_x_0:
[----:B------:R-:W-:-:S00]  /*0140*/  BRA `(.L_x_0) ;  /* 0xfffffffc00fc7947 */ /* 0x000fc0000383ffff */
[----:B------:R-:W-:-:S00]  /*0150*/  NOP ;  /* 0x0000000000007918 */ /* 0x000fc00000000000 */
        /* <DEDUP_REMOVED lines=10> */
.L_x_3:


//--------------------- .text._Z14subtractKernelIdEvPT_S1_S1_i --------------------------
	.section	.text._Z14subtractKernelIdEvPT_S1_S1_i,"ax",@progbits
	.align	128
        .global         _Z14subtractKernelIdEvPT_S1_S1_i
        .type           _Z14subtractKernelIdEvPT_S1_S1_i,@function
        .size           _Z14subtractKernelIdEvPT_S1_S1_i,(.L_x_4 - _Z14subtractKernelIdEvPT_S1_S1_i)
        .other          _Z14subtractKernelIdEvPT_S1_S1_i,@"STO_CUDA_ENTRY STV_DEFAULT"
_Z14subtractKernelIdEvPT_S1_S1_i:
.text._Z14subtractKernelIdEvPT_S1_S1_i:
        /* <DEDUP_REMOVED lines=13> */
[----:B-1----:R-:W4:Y:S01]  /*00d0*/  LDG.E.64 R2, desc[UR4][R2.64] ;  /* 0x0000000402027981 */ /* 0x002f22000c1e1b00 */
[----:B--2---:R-:W-:-:S06]  /*00e0*/  IMAD.WIDE R4, R11, 0x8, R4 ;  /* 0x000000080b047825 */ /* 0x004fcc00078e0204 */
[----:B------:R-:W4:Y:S01]  /*00f0*/  LDG.E.64 R4, desc[UR4][R4.64] ;  /* 0x0000000404047981 */ /* 0x000f22000c1e1b00 */
[----:B---3--:R-:W-:Y:S01]  /*0100*/  IMAD.WIDE R8, R11, 0x8, R8 ;  /* 0x000000080b087825 */ /* 0x008fe200078e0208 */
[----:B----4-:R-:W-:-:S07]  /*0110*/  DADD R6, R2, -R4 ;  /* 0x0000000002067229 */ /* 0x010fce0000000804 */
[----:B------:R-:W-:Y:S01]  /*0120*/  STG.E.64 desc[UR4][R8.64], R6 ;  /* 0x0000000608007986 */ /* 0x000fe2000c101b04 */
[----:B------:R-:W-:Y:S05]  /*0130*/  EXIT ;  /* 0x000000000000794d */ /* 0x000fea0003800000 */
.L_x_1:
        /* <DEDUP_REMOVED lines=12> */
.L_x_4:


//--------------------- .text._Z14subtractKernelIfEvPT_S1_S1_i --------------------------
	.section	.text._Z14subtractKernelIfEvPT_S1_S1_i,"ax",@progbits
	.align	128
        .global         _Z14subtractKernelIfEvPT_S1_S1_i
        .type           _Z14subtractKernelIfEvPT_S1_S1_i,@function
        .size           _Z14subtractKernelIfEvPT_S1_S1_i,(.L_x_5 - _Z14subtractKernelIfEvPT_S1_S1_i)
        .other          _Z14subtractKernelIfEvPT_S1_S1_i,@"STO_CUDA_ENTRY STV_DEFAULT"
_Z14subtractKernelIfEvPT_S1_S1_i:
.text._Z14subtractKernelIfEvPT_S1_S1_i:
        /* <DEDUP_REMOVED lines=16> */
[----:B---3--:R-:W-:-:S04]  /*0100*/  IMAD.WIDE R6, R9, 0x4, R6 ;  /* 0x0000000409067825 */ /* 0x008fc800078e0206 */
[----:B----4-:R-:W-:-:S05]  /*0110*/  FADD R9, R2, -R5 ;  /* 0x8000000502097221 */ /* 0x010fca0000000000 */
[----:B------:R-:W-:Y:S01]  /*0120*/  STG.E desc[UR4][R6.64], R9 ;  /* 0x0000000906007986 */ /* 0x000fe2000c101904 */
[----:B------:R-:W-:Y:S05]  /*0130*/  EXIT ;  /* 0x000000000000794d */ /* 0x000fea0003800000 */
.L_x_2:
        /* <DEDUP_REMOVED lines=12> */
.L_x_5:


//--------------------- .nv.shared.reserved.0     --------------------------
	.section	.nv.shared.reserved.0,"aw",@nobits
	.weak		__nv_reservedSMEM_offset_0_alias
	.size		__nv_reservedSMEM_offset_0_alias, 0, 64
	.other		__nv_reservedSMEM_offset_0_alias,@"STO_CUDA_RESERVED_SHARED STV_DEFAULT"
__nv_reservedSMEM_offset_0_alias:
	.zero		0
	.zero		64


//--------------------- .nv.constant0._Z14subtractKernelIiEvPT_S1_S1_i --------------------------
	.section	.nv.constant0._Z14subtractKernelIiEvPT_S1_S1_i,"a",@progbits
	.sectionflags	@""
	.align	4
.nv.constant0._Z14subtractKernelIiEvPT_S1_S1_i:
	.zero		924


//--------------------- .nv.constant0._Z14subtractKernelIdEvPT_S1_S1_i --------------------------
	.section	.nv.constant0._Z14subtractKernelIdEvPT_S1_S1_i,"a",@progbits
	.sectionflags	@""
	.align	4
.nv.constant0._Z14subtractKernelIdEvPT_S1_S1_i:
	.zero		924


//--------------------- .nv.constant0._Z14subtractKernelIfEvPT_S1_S1_i --------------------------
	.section	.nv.constant0._Z14subtractKernelIfEvPT_S1_S1_i,"a",@progbits
	.sectionflags	@""
	.align	4
.nv.constant0._Z14subtractKernelIfEvPT_S1_S1_i:
	.zero		924


//--------------------- SYMBOLS --------------------------

	.type		.nv.reservedSmem.offset0,@object
	.size		.nv.reservedSmem.offset0,0x4
